//
// Generated by NVIDIA NVVM Compiler
//
// Compiler Build ID: CL-36424714
// Cuda compilation tools, release 13.0, V13.0.88
// Based on NVVM 20.0.0
//

.version 9.0
.target sm_100
.address_size 64

	// .globl	_ZN3cub18CUB_300001_SM_10006detail11EmptyKernelIvEEvv
.global .align 1 .b8 _ZN41_INTERNAL_6360ae3d_4_k_cu_a537752f_1350904cuda3std3__45__cpo5beginE[1];
.global .align 1 .b8 _ZN41_INTERNAL_6360ae3d_4_k_cu_a537752f_1350904cuda3std3__45__cpo3endE[1];
.global .align 1 .b8 _ZN41_INTERNAL_6360ae3d_4_k_cu_a537752f_1350904cuda3std3__45__cpo6cbeginE[1];
.global .align 1 .b8 _ZN41_INTERNAL_6360ae3d_4_k_cu_a537752f_1350904cuda3std3__45__cpo4cendE[1];
.global .align 1 .b8 _ZN41_INTERNAL_6360ae3d_4_k_cu_a537752f_1350904cuda3std3__45__cpo6rbeginE[1];
.global .align 1 .b8 _ZN41_INTERNAL_6360ae3d_4_k_cu_a537752f_1350904cuda3std3__45__cpo4rendE[1];
.global .align 1 .b8 _ZN41_INTERNAL_6360ae3d_4_k_cu_a537752f_1350904cuda3std3__45__cpo7crbeginE[1];
.global .align 1 .b8 _ZN41_INTERNAL_6360ae3d_4_k_cu_a537752f_1350904cuda3std3__45__cpo5crendE[1];
.global .align 1 .b8 _ZN41_INTERNAL_6360ae3d_4_k_cu_a537752f_1350904cuda3std3__443_GLOBAL__N__6360ae3d_4_k_cu_a537752f_1350906ignoreE[1];
.global .align 1 .b8 _ZN41_INTERNAL_6360ae3d_4_k_cu_a537752f_1350904cuda3std3__419piecewise_constructE[1];
.global .align 1 .b8 _ZN41_INTERNAL_6360ae3d_4_k_cu_a537752f_1350904cuda3std3__48in_placeE[1];
.global .align 1 .b8 _ZN41_INTERNAL_6360ae3d_4_k_cu_a537752f_1350904cuda3std3__420unreachable_sentinelE[1];
.global .align 1 .b8 _ZN41_INTERNAL_6360ae3d_4_k_cu_a537752f_1350904cuda3std3__47nulloptE[1];
.global .align 1 .b8 _ZN41_INTERNAL_6360ae3d_4_k_cu_a537752f_1350904cuda3std3__48unexpectE[1];
.global .align 1 .b8 _ZN41_INTERNAL_6360ae3d_4_k_cu_a537752f_1350904cuda3std6ranges3__45__cpo4swapE[1];
.global .align 1 .b8 _ZN41_INTERNAL_6360ae3d_4_k_cu_a537752f_1350904cuda3std6ranges3__45__cpo9iter_moveE[1];
.global .align 1 .b8 _ZN41_INTERNAL_6360ae3d_4_k_cu_a537752f_1350904cuda3std6ranges3__45__cpo5beginE[1];
.global .align 1 .b8 _ZN41_INTERNAL_6360ae3d_4_k_cu_a537752f_1350904cuda3std6ranges3__45__cpo3endE[1];
.global .align 1 .b8 _ZN41_INTERNAL_6360ae3d_4_k_cu_a537752f_1350904cuda3std6ranges3__45__cpo6cbeginE[1];
.global .align 1 .b8 _ZN41_INTERNAL_6360ae3d_4_k_cu_a537752f_1350904cuda3std6ranges3__45__cpo4cendE[1];
.global .align 1 .b8 _ZN41_INTERNAL_6360ae3d_4_k_cu_a537752f_1350904cuda3std6ranges3__45__cpo7advanceE[1];
.global .align 1 .b8 _ZN41_INTERNAL_6360ae3d_4_k_cu_a537752f_1350904cuda3std6ranges3__45__cpo9iter_swapE[1];
.global .align 1 .b8 _ZN41_INTERNAL_6360ae3d_4_k_cu_a537752f_1350904cuda3std6ranges3__45__cpo4nextE[1];
.global .align 1 .b8 _ZN41_INTERNAL_6360ae3d_4_k_cu_a537752f_1350904cuda3std6ranges3__45__cpo4prevE[1];
.global .align 1 .b8 _ZN41_INTERNAL_6360ae3d_4_k_cu_a537752f_1350904cuda3std6ranges3__45__cpo4dataE[1];
.global .align 1 .b8 _ZN41_INTERNAL_6360ae3d_4_k_cu_a537752f_1350904cuda3std6ranges3__45__cpo5cdataE[1];
.global .align 1 .b8 _ZN41_INTERNAL_6360ae3d_4_k_cu_a537752f_1350904cuda3std6ranges3__45__cpo4sizeE[1];
.global .align 1 .b8 _ZN41_INTERNAL_6360ae3d_4_k_cu_a537752f_1350904cuda3std6ranges3__45__cpo5ssizeE[1];
.global .align 1 .b8 _ZN41_INTERNAL_6360ae3d_4_k_cu_a537752f_1350904cuda3std6ranges3__45__cpo8distanceE[1];
.global .align 1 .b8 _ZN41_INTERNAL_6360ae3d_4_k_cu_a537752f_1350906thrust24THRUST_300001_SM_1000_NS6system6detail10sequential3seqE[1];
.global .align 1 .b8 _ZN41_INTERNAL_6360ae3d_4_k_cu_a537752f_1350906thrust24THRUST_300001_SM_1000_NS12placeholders2_1E[1];
.global .align 1 .b8 _ZN41_INTERNAL_6360ae3d_4_k_cu_a537752f_1350906thrust24THRUST_300001_SM_1000_NS12placeholders2_2E[1];
.global .align 1 .b8 _ZN41_INTERNAL_6360ae3d_4_k_cu_a537752f_1350906thrust24THRUST_300001_SM_1000_NS12placeholders2_3E[1];
.global .align 1 .b8 _ZN41_INTERNAL_6360ae3d_4_k_cu_a537752f_1350906thrust24THRUST_300001_SM_1000_NS12placeholders2_4E[1];
.global .align 1 .b8 _ZN41_INTERNAL_6360ae3d_4_k_cu_a537752f_1350906thrust24THRUST_300001_SM_1000_NS12placeholders2_5E[1];
.global .align 1 .b8 _ZN41_INTERNAL_6360ae3d_4_k_cu_a537752f_1350906thrust24THRUST_300001_SM_1000_NS12placeholders2_6E[1];
.global .align 1 .b8 _ZN41_INTERNAL_6360ae3d_4_k_cu_a537752f_1350906thrust24THRUST_300001_SM_1000_NS12placeholders2_7E[1];
.global .align 1 .b8 _ZN41_INTERNAL_6360ae3d_4_k_cu_a537752f_1350906thrust24THRUST_300001_SM_1000_NS12placeholders2_8E[1];
.global .align 1 .b8 _ZN41_INTERNAL_6360ae3d_4_k_cu_a537752f_1350906thrust24THRUST_300001_SM_1000_NS12placeholders2_9E[1];
.global .align 1 .b8 _ZN41_INTERNAL_6360ae3d_4_k_cu_a537752f_1350906thrust24THRUST_300001_SM_1000_NS12placeholders3_10E[1];

.visible .entry _ZN3cub18CUB_300001_SM_10006detail11EmptyKernelIvEEvv()
{


	ret;

}


// ===== COMPILED SASS (sm_100) =====

	.target	sm_100

	.elftype	@"ET_EXEC"


//--------------------- .note.nv.tkinfo           --------------------------
	.section	.note.nv.tkinfo,"",@"SHT_NOTE"
	.sectionflags	@"SHF_NOTE_NV_TKINFO"
	.tkinfo
        /*0018*/ 	.word	0x00000002
        /*0030*/ 	.string	""
        /*0030*/ 	.string	"ptxas"
        /*0030*/ 	.string	"Cuda compilation tools, release 13.0, V13.0.88"
        /*0030*/ 	.string	"Build cuda_13.0.r13.0/compiler.36424714_0"
        /*0030*/ 	.string	"-arch sm_100 -m 64 "



//--------------------- .note.nv.cuinfo           --------------------------
	.section	.note.nv.cuinfo,"",@"SHT_NOTE"
	.sectionflags	@"SHF_NOTE_NV_CUINFO"
        /*0018*/ 	.short	0x0002
        /*001a*/ 	.short	0x0064
        /*001c*/ 	.short	0x0082
	.zero		2


//--------------------- .nv.info                  --------------------------
	.section	.nv.info,"",@"SHT_CUDA_INFO"
	.align	4


	//----- nvinfo : EIATTR_REGCOUNT
	.align		4
        /*0000*/ 	.byte	0x04, 0x2f
        /*0002*/ 	.short	(.L_41 - .L_40)
	.align		4
.L_40:
        /*0004*/ 	.word	index@(_ZN3cub18CUB_300001_SM_10006detail11EmptyKernelIvEEvv)
        /*0008*/ 	.word	0x00000004


	//----- nvinfo : EIATTR_FRAME_SIZE
	.align		4
.L_41:
        /*000c*/ 	.byte	0x04, 0x11
        /*000e*/ 	.short	(.L_43 - .L_42)
	.align		4
.L_42:
        /*0010*/ 	.word	index@(_ZN3cub18CUB_300001_SM_10006detail11EmptyKernelIvEEvv)
        /*0014*/ 	.word	0x00000000


	//----- nvinfo : EIATTR_MIN_STACK_SIZE
	.align		4
.L_43:
        /*0018*/ 	.byte	0x04, 0x12
        /*001a*/ 	.short	(.L_45 - .L_44)
	.align		4
.L_44:
        /*001c*/ 	.word	index@(_ZN3cub18CUB_300001_SM_10006detail11EmptyKernelIvEEvv)
        /*0020*/ 	.word	0x00000000
.L_45:


//--------------------- .nv.compat                --------------------------
	.section	.nv.compat,"",@"SHT_CUDA_COMPAT_INFO"
	.align	4
        /*0000*/ 	.byte	0x02, 0x09, 0x00, 0x00, 0x02, 0x02, 0x01, 0x00, 0x02, 0x05, 0x05, 0x00, 0x03, 0x07, 0x01, 0x01
        /*0010*/ 	.byte	0x02, 0x03, 0x00, 0x00, 0x02, 0x06, 0x01, 0x00, 0x04, 0x0b, 0x08, 0x00, 0x09, 0x00, 0x00, 0x00
        /*0020*/ 	.byte	0x00, 0x00, 0x00, 0x00


//--------------------- .nv.info._ZN3cub18CUB_300001_SM_10006detail11EmptyKernelIvEEvv --------------------------
	.section	.nv.info._ZN3cub18CUB_300001_SM_10006detail11EmptyKernelIvEEvv,"",@"SHT_CUDA_INFO"
	.sectionflags	@""
	.align	4


	//----- nvinfo : EIATTR_CUDA_API_VERSION
	.align		4
        /*0000*/ 	.byte	0x04, 0x37
        /*0002*/ 	.short	(.L_47 - .L_46)
.L_46:
        /*0004*/ 	.word	0x00000082


	//----- nvinfo : EIATTR_SPARSE_MMA_MASK
	.align		4
.L_47:
        /*0008*/ 	.byte	0x03, 0x50
        /*000a*/ 	.short	0x0000


	//----- nvinfo : EIATTR_MAXREG_COUNT
	.align		4
        /*000c*/ 	.byte	0x03, 0x1b
        /*000e*/ 	.short	0x00ff


	//----- nvinfo : EIATTR_MERCURY_ISA_VERSION
	.align		4
        /*0010*/ 	.byte	0x03, 0x5f
        /*0012*/ 	.short	0x0101


	//----- nvinfo : EIATTR_VRC_CTA_INIT_COUNT
	.align		4
        /*0014*/ 	.byte	0x02, 0x4a
	.zero		1
	.zero		1


	//----- nvinfo : EIATTR_EXIT_INSTR_OFFSETS
	.align		4
        /*0018*/ 	.byte	0x04, 0x1c
        /*001a*/ 	.short	(.L_49 - .L_48)


	//   ....[0]....
.L_48:
        /*001c*/ 	.word	0x00000010


	//----- nvinfo : EIATTR_SW_WAR
	.align		4
.L_49:
        /*0020*/ 	.byte	0x04, 0x36
        /*0022*/ 	.short	(.L_51 - .L_50)
.L_50:
        /*0024*/ 	.word	0x00000008
.L_51:


//--------------------- .nv.callgraph             --------------------------
	.section	.nv.callgraph,"",@"SHT_CUDA_CALLGRAPH"
	.align	4
	.sectionentsize	8
	.align		4
        /*0000*/ 	.word	0x00000000
	.align		4
        /*0004*/ 	.word	0xffffffff
	.align		4
        /*0008*/ 	.word	0x00000000
	.align		4
        /*000c*/ 	.word	0xfffffffe
	.align		4
        /*0010*/ 	.word	0x00000000
	.align		4
        /*0014*/ 	.word	0xfffffffd
	.align		4
        /*0018*/ 	.word	0x00000000
	.align		4
        /*001c*/ 	.word	0xfffffffc


//--------------------- .nv.constant4             --------------------------
	.section	.nv.constant4,"a",@progbits
	.align	8
	.align		8
.nv.constant4:
        /*0000*/ 	.dword	_ZN41_INTERNAL_6360ae3d_4_k_cu_a537752f_1354294cuda3std3__45__cpo5beginE
	.align		8
        /*0008*/ 	.dword	_ZN41_INTERNAL_6360ae3d_4_k_cu_a537752f_1354294cuda3std3__45__cpo3endE
	.align		8
        /*0010*/ 	.dword	_ZN41_INTERNAL_6360ae3d_4_k_cu_a537752f_1354294cuda3std3__45__cpo6cbeginE
	.align		8
        /*0018*/ 	.dword	_ZN41_INTERNAL_6360ae3d_4_k_cu_a537752f_1354294cuda3std3__45__cpo4cendE
	.align		8
        /*0020*/ 	.dword	_ZN41_INTERNAL_6360ae3d_4_k_cu_a537752f_1354294cuda3std3__45__cpo6rbeginE
	.align		8
        /*0028*/ 	.dword	_ZN41_INTERNAL_6360ae3d_4_k_cu_a537752f_1354294cuda3std3__45__cpo4rendE
	.align		8
        /*0030*/ 	.dword	_ZN41_INTERNAL_6360ae3d_4_k_cu_a537752f_1354294cuda3std3__45__cpo7crbeginE
	.align		8
        /*0038*/ 	.dword	_ZN41_INTERNAL_6360ae3d_4_k_cu_a537752f_1354294cuda3std3__45__cpo5crendE
	.align		8
        /*0040*/ 	.dword	_ZN41_INTERNAL_6360ae3d_4_k_cu_a537752f_1354294cuda3std3__443_GLOBAL__N__6360ae3d_4_k_cu_a537752f_1354296ignoreE
	.align		8
        /*0048*/ 	.dword	_ZN41_INTERNAL_6360ae3d_4_k_cu_a537752f_1354294cuda3std3__419piecewise_constructE
	.align		8
        /*0050*/ 	.dword	_ZN41_INTERNAL_6360ae3d_4_k_cu_a537752f_1354294cuda3std3__48in_placeE
	.align		8
        /*0058*/ 	.dword	_ZN41_INTERNAL_6360ae3d_4_k_cu_a537752f_1354294cuda3std3__420unreachable_sentinelE
	.align		8
        /*0060*/ 	.dword	_ZN41_INTERNAL_6360ae3d_4_k_cu_a537752f_1354294cuda3std3__47nulloptE
	.align		8
        /*0068*/ 	.dword	_ZN41_INTERNAL_6360ae3d_4_k_cu_a537752f_1354294cuda3std3__48unexpectE
	.align		8
        /*0070*/ 	.dword	_ZN41_INTERNAL_6360ae3d_4_k_cu_a537752f_1354294cuda3std6ranges3__45__cpo4swapE
	.align		8
        /*0078*/ 	.dword	_ZN41_INTERNAL_6360ae3d_4_k_cu_a537752f_1354294cuda3std6ranges3__45__cpo9iter_moveE
	.align		8
        /*0080*/ 	.dword	_ZN41_INTERNAL_6360ae3d_4_k_cu_a537752f_1354294cuda3std6ranges3__45__cpo5beginE
	.align		8
        /*0088*/ 	.dword	_ZN41_INTERNAL_6360ae3d_4_k_cu_a537752f_1354294cuda3std6ranges3__45__cpo3endE
	.align		8
        /*0090*/ 	.dword	_ZN41_INTERNAL_6360ae3d_4_k_cu_a537752f_1354294cuda3std6ranges3__45__cpo6cbeginE
	.align		8
        /*0098*/ 	.dword	_ZN41_INTERNAL_6360ae3d_4_k_cu_a537752f_1354294cuda3std6ranges3__45__cpo4cendE
	.align		8
        /*00a0*/ 	.dword	_ZN41_INTERNAL_6360ae3d_4_k_cu_a537752f_1354294cuda3std6ranges3__45__cpo7advanceE
	.align		8
        /*00a8*/ 	.dword	_ZN41_INTERNAL_6360ae3d_4_k_cu_a537752f_1354294cuda3std6ranges3__45__cpo9iter_swapE
	.align		8
        /*00b0*/ 	.dword	_ZN41_INTERNAL_6360ae3d_4_k_cu_a537752f_1354294cuda3std6ranges3__45__cpo4nextE
	.align		8
        /*00b8*/ 	.dword	_ZN41_INTERNAL_6360ae3d_4_k_cu_a537752f_1354294cuda3std6ranges3__45__cpo4prevE
	.align		8
        /*00c0*/ 	.dword	_ZN41_INTERNAL_6360ae3d_4_k_cu_a537752f_1354294cuda3std6ranges3__45__cpo4dataE
	.align		8
        /*00c8*/ 	.dword	_ZN41_INTERNAL_6360ae3d_4_k_cu_a537752f_1354294cuda3std6ranges3__45__cpo5cdataE
	.align		8
        /*00d0*/ 	.dword	_ZN41_INTERNAL_6360ae3d_4_k_cu_a537752f_1354294cuda3std6ranges3__45__cpo4sizeE
	.align		8
        /*00d8*/ 	.dword	_ZN41_INTERNAL_6360ae3d_4_k_cu_a537752f_1354294cuda3std6ranges3__45__cpo5ssizeE
	.align		8
        /*00e0*/ 	.dword	_ZN41_INTERNAL_6360ae3d_4_k_cu_a537752f_1354294cuda3std6ranges3__45__cpo8distanceE
	.align		8
        /*00e8*/ 	.dword	_ZN41_INTERNAL_6360ae3d_4_k_cu_a537752f_1354296thrust24THRUST_300001_SM_1000_NS6system6detail10sequential3seqE
	.align		8
        /*00f0*/ 	.dword	_ZN41_INTERNAL_6360ae3d_4_k_cu_a537752f_1354296thrust24THRUST_300001_SM_1000_NS12placeholders2_1E
	.align		8
        /*00f8*/ 	.dword	_ZN41_INTERNAL_6360ae3d_4_k_cu_a537752f_1354296thrust24THRUST_300001_SM_1000_NS12placeholders2_2E
	.align		8
        /*0100*/ 	.dword	_ZN41_INTERNAL_6360ae3d_4_k_cu_a537752f_1354296thrust24THRUST_300001_SM_1000_NS12placeholders2_3E
	.align		8
        /*0108*/ 	.dword	_ZN41_INTERNAL_6360ae3d_4_k_cu_a537752f_1354296thrust24THRUST_300001_SM_1000_NS12placeholders2_4E
	.align		8
        /*0110*/ 	.dword	_ZN41_INTERNAL_6360ae3d_4_k_cu_a537752f_1354296thrust24THRUST_300001_SM_1000_NS12placeholders2_5E
	.align		8
        /*0118*/ 	.dword	_ZN41_INTERNAL_6360ae3d_4_k_cu_a537752f_1354296thrust24THRUST_300001_SM_1000_NS12placeholders2_6E
	.align		8
        /*0120*/ 	.dword	_ZN41_INTERNAL_6360ae3d_4_k_cu_a537752f_1354296thrust24THRUST_300001_SM_1000_NS12placeholders2_7E
	.align		8
        /*0128*/ 	.dword	_ZN41_INTERNAL_6360ae3d_4_k_cu_a537752f_1354296thrust24THRUST_300001_SM_1000_NS12placeholders2_8E
	.align		8
        /*0130*/ 	.dword	_ZN41_INTERNAL_6360ae3d_4_k_cu_a537752f_1354296thrust24THRUST_300001_SM_1000_NS12placeholders2_9E
	.align		8
        /*0138*/ 	.dword	_ZN41_INTERNAL_6360ae3d_4_k_cu_a537752f_1354296thrust24THRUST_300001_SM_1000_NS12placeholders3_10E


//--------------------- .text._ZN3cub18CUB_300001_SM_10006detail11EmptyKernelIvEEvv --------------------------
	.section	.text._ZN3cub18CUB_300001_SM_10006detail11EmptyKernelIvEEvv,"ax",@progbits
	.align	128
        .global         _ZN3cub18CUB_300001_SM_10006detail11EmptyKernelIvEEvv
        .type           _ZN3cub18CUB_300001_SM_10006detail11EmptyKernelIvEEvv,@function
        .size           _ZN3cub18CUB_300001_SM_10006detail11EmptyKernelIvEEvv,(.L_x_1 - _ZN3cub18CUB_300001_SM_10006detail11EmptyKernelIvEEvv)
        .other          _ZN3cub18CUB_300001_SM_10006detail11EmptyKernelIvEEvv,@"STO_CUDA_ENTRY STV_DEFAULT"
_ZN3cub18CUB_300001_SM_10006detail11EmptyKernelIvEEvv:
.text._ZN3cub18CUB_300001_SM_10006detail11EmptyKernelIvEEvv:
[----:B------:R-:W-:Y:S01]  /*0000*/  LDC R1, c[0x0][0x37c] ;  /* 0x0000df00ff017b82 */ /* 0x000fe20000000800 */
[----:B------:R-:W-:Y:S05]  /*0010*/  EXIT ;  /* 0x000000000000794d */ /* 0x000fea0003800000 */
.L_x_0:
[----:B------:R-:W-:-:S00]  /*0020*/  BRA `(.L_x_0) ;  /* 0xfffffffc00fc7947 */ /* 0x000fc0000383ffff */
[----:B------:R-:W-:-:S00]  /*0030*/  NOP ;  /* 0x0000000000007918 */ /* 0x000fc00000000000 */
        /* <DEDUP_REMOVED lines=12> */
.L_x_1:


//--------------------- .nv.shared.reserved.0     --------------------------
	.section	.nv.shared.reserved.0,"aw",@nobits
	.weak		__nv_reservedSMEM_offset_0_alias
	.size		__nv_reservedSMEM_offset_0_alias, 0, 64
	.other		__nv_reservedSMEM_offset_0_alias,@"STO_CUDA_RESERVED_SHARED STV_DEFAULT"
__nv_reservedSMEM_offset_0_alias:
	.zero		0
	.zero		64


//--------------------- .nv.global                --------------------------
	.section	.nv.global,"aw",@nobits
.nv.global:
	.type		_ZN41_INTERNAL_6360ae3d_4_k_cu_a537752f_1354296thrust24THRUST_300001_SM_1000_NS12placeholders2_5E,@object
	.size		_ZN41_INTERNAL_6360ae3d_4_k_cu_a537752f_1354296thrust24THRUST_300001_SM_1000_NS12placeholders2_5E,(_ZN41_INTERNAL_6360ae3d_4_k_cu_a537752f_1354294cuda3std3__45__cpo6cbeginE - _ZN41_INTERNAL_6360ae3d_4_k_cu_a537752f_1354296thrust24THRUST_300001_SM_1000_NS12placeholders2_5E)
_ZN41_INTERNAL_6360ae3d_4_k_cu_a537752f_1354296thrust24THRUST_300001_SM_1000_NS12placeholders2_5E:
	.zero		1
	.type		_ZN41_INTERNAL_6360ae3d_4_k_cu_a537752f_1354294cuda3std3__45__cpo6cbeginE,@object
	.size		_ZN41_INTERNAL_6360ae3d_4_k_cu_a537752f_1354294cuda3std3__45__cpo6cbeginE,(_ZN41_INTERNAL_6360ae3d_4_k_cu_a537752f_1354294cuda3std6ranges3__45__cpo6cbeginE - _ZN41_INTERNAL_6360ae3d_4_k_cu_a537752f_1354294cuda3std3__45__cpo6cbeginE)
_ZN41_INTERNAL_6360ae3d_4_k_cu_a537752f_1354294cuda3std3__45__cpo6cbeginE:
	.zero		1
	.type		_ZN41_INTERNAL_6360ae3d_4_k_cu_a537752f_1354294cuda3std6ranges3__45__cpo6cbeginE,@object
	.size		_ZN41_INTERNAL_6360ae3d_4_k_cu_a537752f_1354294cuda3std6ranges3__45__cpo6cbeginE,(_ZN41_INTERNAL_6360ae3d_4_k_cu_a537752f_1354294cuda3std3__48in_placeE - _ZN41_INTERNAL_6360ae3d_4_k_cu_a537752f_1354294cuda3std6ranges3__45__cpo6cbeginE)
_ZN41_INTERNAL_6360ae3d_4_k_cu_a537752f_1354294cuda3std6ranges3__45__cpo6cbeginE:
	.zero		1
	.type		_ZN41_INTERNAL_6360ae3d_4_k_cu_a537752f_1354294cuda3std3__48in_placeE,@object
	.size		_ZN41_INTERNAL_6360ae3d_4_k_cu_a537752f_1354294cuda3std3__48in_placeE,(_ZN41_INTERNAL_6360ae3d_4_k_cu_a537752f_1354294cuda3std6ranges3__45__cpo4sizeE - _ZN41_INTERNAL_6360ae3d_4_k_cu_a537752f_1354294cuda3std3__48in_placeE)
_ZN41_INTERNAL_6360ae3d_4_k_cu_a537752f_1354294cuda3std3__48in_placeE:
	.zero		1
	.type		_ZN41_INTERNAL_6360ae3d_4_k_cu_a537752f_1354294cuda3std6ranges3__45__cpo4sizeE,@object
	.size		_ZN41_INTERNAL_6360ae3d_4_k_cu_a537752f_1354294cuda3std6ranges3__45__cpo4sizeE,(_ZN41_INTERNAL_6360ae3d_4_k_cu_a537752f_1354296thrust24THRUST_300001_SM_1000_NS12placeholders2_9E - _ZN41_INTERNAL_6360ae3d_4_k_cu_a537752f_1354294cuda3std6ranges3__45__cpo4sizeE)
_ZN41_INTERNAL_6360ae3d_4_k_cu_a537752f_1354294cuda3std6ranges3__45__cpo4sizeE:
	.zero		1
	.type		_ZN41_INTERNAL_6360ae3d_4_k_cu_a537752f_1354296thrust24THRUST_300001_SM_1000_NS12placeholders2_9E,@object
	.size		_ZN41_INTERNAL_6360ae3d_4_k_cu_a537752f_1354296thrust24THRUST_300001_SM_1000_NS12placeholders2_9E,(_ZN41_INTERNAL_6360ae3d_4_k_cu_a537752f_1354294cuda3std3__45__cpo7crbeginE - _ZN41_INTERNAL_6360ae3d_4_k_cu_a537752f_1354296thrust24THRUST_300001_SM_1000_NS12placeholders2_9E)
_ZN41_INTERNAL_6360ae3d_4_k_cu_a537752f_1354296thrust24THRUST_300001_SM_1000_NS12placeholders2_9E:
	.zero		1
	.type		_ZN41_INTERNAL_6360ae3d_4_k_cu_a537752f_1354294cuda3std3__45__cpo7crbeginE,@object
	.size		_ZN41_INTERNAL_6360ae3d_4_k_cu_a537752f_1354294cuda3std3__45__cpo7crbeginE,(_ZN41_INTERNAL_6360ae3d_4_k_cu_a537752f_1354294cuda3std6ranges3__45__cpo4nextE - _ZN41_INTERNAL_6360ae3d_4_k_cu_a537752f_1354294cuda3std3__45__cpo7crbeginE)
_ZN41_INTERNAL_6360ae3d_4_k_cu_a537752f_1354294cuda3std3__45__cpo7crbeginE:
	.zero		1
	.type		_ZN41_INTERNAL_6360ae3d_4_k_cu_a537752f_1354294cuda3std6ranges3__45__cpo4nextE,@object
	.size		_ZN41_INTERNAL_6360ae3d_4_k_cu_a537752f_1354294cuda3std6ranges3__45__cpo4nextE,(_ZN41_INTERNAL_6360ae3d_4_k_cu_a537752f_1354294cuda3std6ranges3__45__cpo4swapE - _ZN41_INTERNAL_6360ae3d_4_k_cu_a537752f_1354294cuda3std6ranges3__45__cpo4nextE)
_ZN41_INTERNAL_6360ae3d_4_k_cu_a537752f_1354294cuda3std6ranges3__45__cpo4nextE:
	.zero		1
	.type		_ZN41_INTERNAL_6360ae3d_4_k_cu_a537752f_1354294cuda3std6ranges3__45__cpo4swapE,@object
	.size		_ZN41_INTERNAL_6360ae3d_4_k_cu_a537752f_1354294cuda3std6ranges3__45__cpo4swapE,(_ZN41_INTERNAL_6360ae3d_4_k_cu_a537752f_1354296thrust24THRUST_300001_SM_1000_NS12placeholders2_1E - _ZN41_INTERNAL_6360ae3d_4_k_cu_a537752f_1354294cuda3std6ranges3__45__cpo4swapE)
_ZN41_INTERNAL_6360ae3d_4_k_cu_a537752f_1354294cuda3std6ranges3__45__cpo4swapE:
	.zero		1
	.type		_ZN41_INTERNAL_6360ae3d_4_k_cu_a537752f_1354296thrust24THRUST_300001_SM_1000_NS12placeholders2_1E,@object
	.size		_ZN41_INTERNAL_6360ae3d_4_k_cu_a537752f_1354296thrust24THRUST_300001_SM_1000_NS12placeholders2_1E,(_ZN41_INTERNAL_6360ae3d_4_k_cu_a537752f_1354296thrust24THRUST_300001_SM_1000_NS12placeholders2_3E - _ZN41_INTERNAL_6360ae3d_4_k_cu_a537752f_1354296thrust24THRUST_300001_SM_1000_NS12placeholders2_1E)
_ZN41_INTERNAL_6360ae3d_4_k_cu_a537752f_1354296thrust24THRUST_300001_SM_1000_NS12placeholders2_1E:
	.zero		1
	.type		_ZN41_INTERNAL_6360ae3d_4_k_cu_a537752f_1354296thrust24THRUST_300001_SM_1000_NS12placeholders2_3E,@object
	.size		_ZN41_INTERNAL_6360ae3d_4_k_cu_a537752f_1354296thrust24THRUST_300001_SM_1000_NS12placeholders2_3E,(_ZN41_INTERNAL_6360ae3d_4_k_cu_a537752f_1354294cuda3std3__45__cpo5beginE - _ZN41_INTERNAL_6360ae3d_4_k_cu_a537752f_1354296thrust24THRUST_300001_SM_1000_NS12placeholders2_3E)
_ZN41_INTERNAL_6360ae3d_4_k_cu_a537752f_1354296thrust24THRUST_300001_SM_1000_NS12placeholders2_3E:
	.zero		1
	.type		_ZN41_INTERNAL_6360ae3d_4_k_cu_a537752f_1354294cuda3std3__45__cpo5beginE,@object
	.size		_ZN41_INTERNAL_6360ae3d_4_k_cu_a537752f_1354294cuda3std3__45__cpo5beginE,(_ZN41_INTERNAL_6360ae3d_4_k_cu_a537752f_1354294cuda3std6ranges3__45__cpo5beginE - _ZN41_INTERNAL_6360ae3d_4_k_cu_a537752f_1354294cuda3std3__45__cpo5beginE)
_ZN41_INTERNAL_6360ae3d_4_k_cu_a537752f_1354294cuda3std3__45__cpo5beginE:
	.zero		1
	.type		_ZN41_INTERNAL_6360ae3d_4_k_cu_a537752f_1354294cuda3std6ranges3__45__cpo5beginE,@object
	.size		_ZN41_INTERNAL_6360ae3d_4_k_cu_a537752f_1354294cuda3std6ranges3__45__cpo5beginE,(_ZN41_INTERNAL_6360ae3d_4_k_cu_a537752f_1354294cuda3std3__443_GLOBAL__N__6360ae3d_4_k_cu_a537752f_1354296ignoreE - _ZN41_INTERNAL_6360ae3d_4_k_cu_a537752f_1354294cuda3std6ranges3__45__cpo5beginE)
_ZN41_INTERNAL_6360ae3d_4_k_cu_a537752f_1354294cuda3std6ranges3__45__cpo5beginE:
	.zero		1
	.type		_ZN41_INTERNAL_6360ae3d_4_k_cu_a537752f_1354294cuda3std3__443_GLOBAL__N__6360ae3d_4_k_cu_a537752f_1354296ignoreE,@object
	.size		_ZN41_INTERNAL_6360ae3d_4_k_cu_a537752f_1354294cuda3std3__443_GLOBAL__N__6360ae3d_4_k_cu_a537752f_1354296ignoreE,(_ZN41_INTERNAL_6360ae3d_4_k_cu_a537752f_1354294cuda3std6ranges3__45__cpo4dataE - _ZN41_INTERNAL_6360ae3d_4_k_cu_a537752f_1354294cuda3std3__443_GLOBAL__N__6360ae3d_4_k_cu_a537752f_1354296ignoreE)
_ZN41_INTERNAL_6360ae3d_4_k_cu_a537752f_1354294cuda3std3__443_GLOBAL__N__6360ae3d_4_k_cu_a537752f_1354296ignoreE:
	.zero		1
	.type		_ZN41_INTERNAL_6360ae3d_4_k_cu_a537752f_1354294cuda3std6ranges3__45__cpo4dataE,@object
	.size		_ZN41_INTERNAL_6360ae3d_4_k_cu_a537752f_1354294cuda3std6ranges3__45__cpo4dataE,(_ZN41_INTERNAL_6360ae3d_4_k_cu_a537752f_1354296thrust24THRUST_300001_SM_1000_NS12placeholders2_7E - _ZN41_INTERNAL_6360ae3d_4_k_cu_a537752f_1354294cuda3std6ranges3__45__cpo4dataE)
_ZN41_INTERNAL_6360ae3d_4_k_cu_a537752f_1354294cuda3std6ranges3__45__cpo4dataE:
	.zero		1
	.type		_ZN41_INTERNAL_6360ae3d_4_k_cu_a537752f_1354296thrust24THRUST_300001_SM_1000_NS12placeholders2_7E,@object
	.size		_ZN41_INTERNAL_6360ae3d_4_k_cu_a537752f_1354296thrust24THRUST_300001_SM_1000_NS12placeholders2_7E,(_ZN41_INTERNAL_6360ae3d_4_k_cu_a537752f_1354294cuda3std3__45__cpo6rbeginE - _ZN41_INTERNAL_6360ae3d_4_k_cu_a537752f_1354296thrust24THRUST_300001_SM_1000_NS12placeholders2_7E)
_ZN41_INTERNAL_6360ae3d_4_k_cu_a537752f_1354296thrust24THRUST_300001_SM_1000_NS12placeholders2_7E:
	.zero		1
	.type		_ZN41_INTERNAL_6360ae3d_4_k_cu_a537752f_1354294cuda3std3__45__cpo6rbeginE,@object
	.size		_ZN41_INTERNAL_6360ae3d_4_k_cu_a537752f_1354294cuda3std3__45__cpo6rbeginE,(_ZN41_INTERNAL_6360ae3d_4_k_cu_a537752f_1354294cuda3std6ranges3__45__cpo7advanceE - _ZN41_INTERNAL_6360ae3d_4_k_cu_a537752f_1354294cuda3std3__45__cpo6rbeginE)
_ZN41_INTERNAL_6360ae3d_4_k_cu_a537752f_1354294cuda3std3__45__cpo6rbeginE:
	.zero		1
	.type		_ZN41_INTERNAL_6360ae3d_4_k_cu_a537752f_1354294cuda3std6ranges3__45__cpo7advanceE,@object
	.size		_ZN41_INTERNAL_6360ae3d_4_k_cu_a537752f_1354294cuda3std6ranges3__45__cpo7advanceE,(_ZN41_INTERNAL_6360ae3d_4_k_cu_a537752f_1354294cuda3std3__47nulloptE - _ZN41_INTERNAL_6360ae3d_4_k_cu_a537752f_1354294cuda3std6ranges3__45__cpo7advanceE)
_ZN41_INTERNAL_6360ae3d_4_k_cu_a537752f_1354294cuda3std6ranges3__45__cpo7advanceE:
	.zero		1
	.type		_ZN41_INTERNAL_6360ae3d_4_k_cu_a537752f_1354294cuda3std3__47nulloptE,@object
	.size		_ZN41_INTERNAL_6360ae3d_4_k_cu_a537752f_1354294cuda3std3__47nulloptE,(_ZN41_INTERNAL_6360ae3d_4_k_cu_a537752f_1354294cuda3std6ranges3__45__cpo8distanceE - _ZN41_INTERNAL_6360ae3d_4_k_cu_a537752f_1354294cuda3std3__47nulloptE)
_ZN41_INTERNAL_6360ae3d_4_k_cu_a537752f_1354294cuda3std3__47nulloptE:
	.zero		1
	.type		_ZN41_INTERNAL_6360ae3d_4_k_cu_a537752f_1354294cuda3std6ranges3__45__cpo8distanceE,@object
	.size		_ZN41_INTERNAL_6360ae3d_4_k_cu_a537752f_1354294cuda3std6ranges3__45__cpo8distanceE,(_ZN41_INTERNAL_6360ae3d_4_k_cu_a537752f_1354296thrust24THRUST_300001_SM_1000_NS12placeholders2_6E - _ZN41_INTERNAL_6360ae3d_4_k_cu_a537752f_1354294cuda3std6ranges3__45__cpo8distanceE)
_ZN41_INTERNAL_6360ae3d_4_k_cu_a537752f_1354294cuda3std6ranges3__45__cpo8distanceE:
	.zero		1
	.type		_ZN41_INTERNAL_6360ae3d_4_k_cu_a537752f_1354296thrust24THRUST_300001_SM_1000_NS12placeholders2_6E,@object
	.size		_ZN41_INTERNAL_6360ae3d_4_k_cu_a537752f_1354296thrust24THRUST_300001_SM_1000_NS12placeholders2_6E,(_ZN41_INTERNAL_6360ae3d_4_k_cu_a537752f_1354294cuda3std3__45__cpo4cendE - _ZN41_INTERNAL_6360ae3d_4_k_cu_a537752f_1354296thrust24THRUST_300001_SM_1000_NS12placeholders2_6E)
_ZN41_INTERNAL_6360ae3d_4_k_cu_a537752f_1354296thrust24THRUST_300001_SM_1000_NS12placeholders2_6E:
	.zero		1
	.type		_ZN41_INTERNAL_6360ae3d_4_k_cu_a537752f_1354294cuda3std3__45__cpo4cendE,@object
	.size		_ZN41_INTERNAL_6360ae3d_4_k_cu_a537752f_1354294cuda3std3__45__cpo4cendE,(_ZN41_INTERNAL_6360ae3d_4_k_cu_a537752f_1354294cuda3std6ranges3__45__cpo4cendE - _ZN41_INTERNAL_6360ae3d_4_k_cu_a537752f_1354294cuda3std3__45__cpo4cendE)
_ZN41_INTERNAL_6360ae3d_4_k_cu_a537752f_1354294cuda3std3__45__cpo4cendE:
	.zero		1
	.type		_ZN41_INTERNAL_6360ae3d_4_k_cu_a537752f_1354294cuda3std6ranges3__45__cpo4cendE,@object
	.size		_ZN41_INTERNAL_6360ae3d_4_k_cu_a537752f_1354294cuda3std6ranges3__45__cpo4cendE,(_ZN41_INTERNAL_6360ae3d_4_k_cu_a537752f_1354294cuda3std3__420unreachable_sentinelE - _ZN41_INTERNAL_6360ae3d_4_k_cu_a537752f_1354294cuda3std6ranges3__45__cpo4cendE)
_ZN41_INTERNAL_6360ae3d_4_k_cu_a537752f_1354294cuda3std6ranges3__45__cpo4cendE:
	.zero		1
	.type		_ZN41_INTERNAL_6360ae3d_4_k_cu_a537752f_1354294cuda3std3__420unreachable_sentinelE,@object
	.size		_ZN41_INTERNAL_6360ae3d_4_k_cu_a537752f_1354294cuda3std3__420unreachable_sentinelE,(_ZN41_INTERNAL_6360ae3d_4_k_cu_a537752f_1354294cuda3std6ranges3__45__cpo5ssizeE - _ZN41_INTERNAL_6360ae3d_4_k_cu_a537752f_1354294cuda3std3__420unreachable_sentinelE)
_ZN41_INTERNAL_6360ae3d_4_k_cu_a537752f_1354294cuda3std3__420unreachable_sentinelE:
	.zero		1
	.type		_ZN41_INTERNAL_6360ae3d_4_k_cu_a537752f_1354294cuda3std6ranges3__45__cpo5ssizeE,@object
	.size		_ZN41_INTERNAL_6360ae3d_4_k_cu_a537752f_1354294cuda3std6ranges3__45__cpo5ssizeE,(_ZN41_INTERNAL_6360ae3d_4_k_cu_a537752f_1354296thrust24THRUST_300001_SM_1000_NS12placeholders3_10E - _ZN41_INTERNAL_6360ae3d_4_k_cu_a537752f_1354294cuda3std6ranges3__45__cpo5ssizeE)
_ZN41_INTERNAL_6360ae3d_4_k_cu_a537752f_1354294cuda3std6ranges3__45__cpo5ssizeE:
	.zero		1
	.type		_ZN41_INTERNAL_6360ae3d_4_k_cu_a537752f_1354296thrust24THRUST_300001_SM_1000_NS12placeholders3_10E,@object
	.size		_ZN41_INTERNAL_6360ae3d_4_k_cu_a537752f_1354296thrust24THRUST_300001_SM_1000_NS12placeholders3_10E,(_ZN41_INTERNAL_6360ae3d_4_k_cu_a537752f_1354294cuda3std3__45__cpo5crendE - _ZN41_INTERNAL_6360ae3d_4_k_cu_a537752f_1354296thrust24THRUST_300001_SM_1000_NS12placeholders3_10E)
_ZN41_INTERNAL_6360ae3d_4_k_cu_a537752f_1354296thrust24THRUST_300001_SM_1000_NS12placeholders3_10E:
	.zero		1
	.type		_ZN41_INTERNAL_6360ae3d_4_k_cu_a537752f_1354294cuda3std3__45__cpo5crendE,@object
	.size		_ZN41_INTERNAL_6360ae3d_4_k_cu_a537752f_1354294cuda3std3__45__cpo5crendE,(_ZN41_INTERNAL_6360ae3d_4_k_cu_a537752f_1354294cuda3std6ranges3__45__cpo4prevE - _ZN41_INTERNAL_6360ae3d_4_k_cu_a537752f_1354294cuda3std3__45__cpo5crendE)
_ZN41_INTERNAL_6360ae3d_4_k_cu_a537752f_1354294cuda3std3__45__cpo5crendE:
	.zero		1
	.type		_ZN41_INTERNAL_6360ae3d_4_k_cu_a537752f_1354294cuda3std6ranges3__45__cpo4prevE,@object
	.size		_ZN41_INTERNAL_6360ae3d_4_k_cu_a537752f_1354294cuda3std6ranges3__45__cpo4prevE,(_ZN41_INTERNAL_6360ae3d_4_k_cu_a537752f_1354294cuda3std6ranges3__45__cpo9iter_moveE - _ZN41_INTERNAL_6360ae3d_4_k_cu_a537752f_1354294cuda3std6ranges3__45__cpo4prevE)
_ZN41_INTERNAL_6360ae3d_4_k_cu_a537752f_1354294cuda3std6ranges3__45__cpo4prevE:
	.zero		1
	.type		_ZN41_INTERNAL_6360ae3d_4_k_cu_a537752f_1354294cuda3std6ranges3__45__cpo9iter_moveE,@object
	.size		_ZN41_INTERNAL_6360ae3d_4_k_cu_a537752f_1354294cuda3std6ranges3__45__cpo9iter_moveE,(_ZN41_INTERNAL_6360ae3d_4_k_cu_a537752f_1354296thrust24THRUST_300001_SM_1000_NS12placeholders2_2E - _ZN41_INTERNAL_6360ae3d_4_k_cu_a537752f_1354294cuda3std6ranges3__45__cpo9iter_moveE)
_ZN41_INTERNAL_6360ae3d_4_k_cu_a537752f_1354294cuda3std6ranges3__45__cpo9iter_moveE:
	.zero		1
	.type		_ZN41_INTERNAL_6360ae3d_4_k_cu_a537752f_1354296thrust24THRUST_300001_SM_1000_NS12placeholders2_2E,@object
	.size		_ZN41_INTERNAL_6360ae3d_4_k_cu_a537752f_1354296thrust24THRUST_300001_SM_1000_NS12placeholders2_2E,(_ZN41_INTERNAL_6360ae3d_4_k_cu_a537752f_1354296thrust24THRUST_300001_SM_1000_NS12placeholders2_4E - _ZN41_INTERNAL_6360ae3d_4_k_cu_a537752f_1354296thrust24THRUST_300001_SM_1000_NS12placeholders2_2E)
_ZN41_INTERNAL_6360ae3d_4_k_cu_a537752f_1354296thrust24THRUST_300001_SM_1000_NS12placeholders2_2E:
	.zero		1
	.type		_ZN41_INTERNAL_6360ae3d_4_k_cu_a537752f_1354296thrust24THRUST_300001_SM_1000_NS12placeholders2_4E,@object
	.size		_ZN41_INTERNAL_6360ae3d_4_k_cu_a537752f_1354296thrust24THRUST_300001_SM_1000_NS12placeholders2_4E,(_ZN41_INTERNAL_6360ae3d_4_k_cu_a537752f_1354294cuda3std3__45__cpo3endE - _ZN41_INTERNAL_6360ae3d_4_k_cu_a537752f_1354296thrust24THRUST_300001_SM_1000_NS12placeholders2_4E)
_ZN41_INTERNAL_6360ae3d_4_k_cu_a537752f_1354296thrust24THRUST_300001_SM_1000_NS12placeholders2_4E:
	.zero		1
	.type		_ZN41_INTERNAL_6360ae3d_4_k_cu_a537752f_1354294cuda3std3__45__cpo3endE,@object
	.size		_ZN41_INTERNAL_6360ae3d_4_k_cu_a537752f_1354294cuda3std3__45__cpo3endE,(_ZN41_INTERNAL_6360ae3d_4_k_cu_a537752f_1354294cuda3std6ranges3__45__cpo3endE - _ZN41_INTERNAL_6360ae3d_4_k_cu_a537752f_1354294cuda3std3__45__cpo3endE)
_ZN41_INTERNAL_6360ae3d_4_k_cu_a537752f_1354294cuda3std3__45__cpo3endE:
	.zero		1
	.type		_ZN41_INTERNAL_6360ae3d_4_k_cu_a537752f_1354294cuda3std6ranges3__45__cpo3endE,@object
	.size		_ZN41_INTERNAL_6360ae3d_4_k_cu_a537752f_1354294cuda3std6ranges3__45__cpo3endE,(_ZN41_INTERNAL_6360ae3d_4_k_cu_a537752f_1354294cuda3std3__419piecewise_constructE - _ZN41_INTERNAL_6360ae3d_4_k_cu_a537752f_1354294cuda3std6ranges3__45__cpo3endE)
_ZN41_INTERNAL_6360ae3d_4_k_cu_a537752f_1354294cuda3std6ranges3__45__cpo3endE:
	.zero		1
	.type		_ZN41_INTERNAL_6360ae3d_4_k_cu_a537752f_1354294cuda3std3__419piecewise_constructE,@object
	.size		_ZN41_INTERNAL_6360ae3d_4_k_cu_a537752f_1354294cuda3std3__419piecewise_constructE,(_ZN41_INTERNAL_6360ae3d_4_k_cu_a537752f_1354294cuda3std6ranges3__45__cpo5cdataE - _ZN41_INTERNAL_6360ae3d_4_k_cu_a537752f_1354294cuda3std3__419piecewise_constructE)
_ZN41_INTERNAL_6360ae3d_4_k_cu_a537752f_1354294cuda3std3__419piecewise_constructE:
	.zero		1
	.type		_ZN41_INTERNAL_6360ae3d_4_k_cu_a537752f_1354294cuda3std6ranges3__45__cpo5cdataE,@object
	.size		_ZN41_INTERNAL_6360ae3d_4_k_cu_a537752f_1354294cuda3std6ranges3__45__cpo5cdataE,(_ZN41_INTERNAL_6360ae3d_4_k_cu_a537752f_1354296thrust24THRUST_300001_SM_1000_NS12placeholders2_8E - _ZN41_INTERNAL_6360ae3d_4_k_cu_a537752f_1354294cuda3std6ranges3__45__cpo5cdataE)
_ZN41_INTERNAL_6360ae3d_4_k_cu_a537752f_1354294cuda3std6ranges3__45__cpo5cdataE:
	.zero		1
	.type		_ZN41_INTERNAL_6360ae3d_4_k_cu_a537752f_1354296thrust24THRUST_300001_SM_1000_NS12placeholders2_8E,@object
	.size		_ZN41_INTERNAL_6360ae3d_4_k_cu_a537752f_1354296thrust24THRUST_300001_SM_1000_NS12placeholders2_8E,(_ZN41_INTERNAL_6360ae3d_4_k_cu_a537752f_1354294cuda3std3__45__cpo4rendE - _ZN41_INTERNAL_6360ae3d_4_k_cu_a537752f_1354296thrust24THRUST_300001_SM_1000_NS12placeholders2_8E)
_ZN41_INTERNAL_6360ae3d_4_k_cu_a537752f_1354296thrust24THRUST_300001_SM_1000_NS12placeholders2_8E:
	.zero		1
	.type		_ZN41_INTERNAL_6360ae3d_4_k_cu_a537752f_1354294cuda3std3__45__cpo4rendE,@object
	.size		_ZN41_INTERNAL_6360ae3d_4_k_cu_a537752f_1354294cuda3std3__45__cpo4rendE,(_ZN41_INTERNAL_6360ae3d_4_k_cu_a537752f_1354294cuda3std6ranges3__45__cpo9iter_swapE - _ZN41_INTERNAL_6360ae3d_4_k_cu_a537752f_1354294cuda3std3__45__cpo4rendE)
_ZN41_INTERNAL_6360ae3d_4_k_cu_a537752f_1354294cuda3std3__45__cpo4rendE:
	.zero		1
	.type		_ZN41_INTERNAL_6360ae3d_4_k_cu_a537752f_1354294cuda3std6ranges3__45__cpo9iter_swapE,@object
	.size		_ZN41_INTERNAL_6360ae3d_4_k_cu_a537752f_1354294cuda3std6ranges3__45__cpo9iter_swapE,(_ZN41_INTERNAL_6360ae3d_4_k_cu_a537752f_1354294cuda3std3__48unexpectE - _ZN41_INTERNAL_6360ae3d_4_k_cu_a537752f_1354294cuda3std6ranges3__45__cpo9iter_swapE)
_ZN41_INTERNAL_6360ae3d_4_k_cu_a537752f_1354294cuda3std6ranges3__45__cpo9iter_swapE:
	.zero		1
	.type		_ZN41_INTERNAL_6360ae3d_4_k_cu_a537752f_1354294cuda3std3__48unexpectE,@object
	.size		_ZN41_INTERNAL_6360ae3d_4_k_cu_a537752f_1354294cuda3std3__48unexpectE,(_ZN41_INTERNAL_6360ae3d_4_k_cu_a537752f_1354296thrust24THRUST_300001_SM_1000_NS6system6detail10sequential3seqE - _ZN41_INTERNAL_6360ae3d_4_k_cu_a537752f_1354294cuda3std3__48unexpectE)
_ZN41_INTERNAL_6360ae3d_4_k_cu_a537752f_1354294cuda3std3__48unexpectE:
	.zero		1
	.type		_ZN41_INTERNAL_6360ae3d_4_k_cu_a537752f_1354296thrust24THRUST_300001_SM_1000_NS6system6detail10sequential3seqE,@object
	.size		_ZN41_INTERNAL_6360ae3d_4_k_cu_a537752f_1354296thrust24THRUST_300001_SM_1000_NS6system6detail10sequential3seqE,(.L_29 - _ZN41_INTERNAL_6360ae3d_4_k_cu_a537752f_1354296thrust24THRUST_300001_SM_1000_NS6system6detail10sequential3seqE)
_ZN41_INTERNAL_6360ae3d_4_k_cu_a537752f_1354296thrust24THRUST_300001_SM_1000_NS6system6detail10sequential3seqE:
	.zero		1
.L_29:


//--------------------- .nv.constant0._ZN3cub18CUB_300001_SM_10006detail11EmptyKernelIvEEvv --------------------------
	.section	.nv.constant0._ZN3cub18CUB_300001_SM_10006detail11EmptyKernelIvEEvv,"a",@progbits
	.sectionflags	@""
	.align	4
.nv.constant0._ZN3cub18CUB_300001_SM_10006detail11EmptyKernelIvEEvv:
	.zero		896


//--------------------- SYMBOLS --------------------------

	.type		.nv.reservedSmem.offset0,@object
	.size		.nv.reservedSmem.offset0,0x4
